//
// Generated by NVIDIA NVVM Compiler
//
// Compiler Build ID: CL-36424714
// Cuda compilation tools, release 13.0, V13.0.88
// Based on NVVM 20.0.0
//

.version 9.0
.target sm_100
.address_size 64

	// .globl	_Z15MatrixMulKernelPfS_S_iii
// _ZZ22MatrixMulKernel_SharedILi32EEvPfS0_S0_iiiE3Mds has been demoted
// _ZZ22MatrixMulKernel_SharedILi32EEvPfS0_S0_iiiE3Nds has been demoted

.visible .entry _Z15MatrixMulKernelPfS_S_iii(
	.param .u64 .ptr .align 1 _Z15MatrixMulKernelPfS_S_iii_param_0,
	.param .u64 .ptr .align 1 _Z15MatrixMulKernelPfS_S_iii_param_1,
	.param .u64 .ptr .align 1 _Z15MatrixMulKernelPfS_S_iii_param_2,
	.param .u32 _Z15MatrixMulKernelPfS_S_iii_param_3,
	.param .u32 _Z15MatrixMulKernelPfS_S_iii_param_4,
	.param .u32 _Z15MatrixMulKernelPfS_S_iii_param_5
)
{
	.reg .pred 	%p<13>;
	.reg .b32 	%r<41>;
	.reg .b32 	%f<68>;
	.reg .b64 	%rd<53>;

	ld.param.u64 	%rd7, [_Z15MatrixMulKernelPfS_S_iii_param_0];
	ld.param.u64 	%rd8, [_Z15MatrixMulKernelPfS_S_iii_param_1];
	ld.param.u64 	%rd6, [_Z15MatrixMulKernelPfS_S_iii_param_2];
	ld.param.u32 	%r18, [_Z15MatrixMulKernelPfS_S_iii_param_3];
	ld.param.u32 	%r20, [_Z15MatrixMulKernelPfS_S_iii_param_4];
	ld.param.u32 	%r19, [_Z15MatrixMulKernelPfS_S_iii_param_5];
	cvta.to.global.u64 	%rd1, %rd8;
	cvta.to.global.u64 	%rd2, %rd7;
	mov.u32 	%r21, %ctaid.y;
	mov.u32 	%r22, %ntid.y;
	mov.u32 	%r23, %tid.y;
	mad.lo.s32 	%r1, %r21, %r22, %r23;
	mov.u32 	%r24, %ctaid.x;
	mov.u32 	%r25, %ntid.x;
	mov.u32 	%r26, %tid.x;
	mad.lo.s32 	%r2, %r24, %r25, %r26;
	setp.ge.s32 	%p1, %r1, %r20;
	setp.ge.s32 	%p2, %r2, %r18;
	or.pred  	%p3, %p2, %p1;
	@%p3 bra 	$L__BB0_14;
	setp.lt.s32 	%p4, %r19, 1;
	mov.f32 	%f67, 0f00000000;
	@%p4 bra 	$L__BB0_13;
	mul.lo.s32 	%r3, %r19, %r1;
	and.b32  	%r4, %r19, 7;
	setp.lt.u32 	%p5, %r19, 8;
	mov.f32 	%f67, 0f00000000;
	mov.b32 	%r39, 0;
	@%p5 bra 	$L__BB0_5;
	and.b32  	%r39, %r19, 2147483640;
	neg.s32 	%r37, %r39;
	shl.b32 	%r7, %r18, 3;
	mul.wide.u32 	%rd9, %r3, 4;
	add.s64 	%rd10, %rd9, %rd2;
	add.s64 	%rd52, %rd10, 16;
	mov.f32 	%f67, 0f00000000;
	mul.wide.s32 	%rd13, %r18, 4;
	mov.u32 	%r36, %r2;
$L__BB0_4:
	.pragma "nounroll";
	ld.global.f32 	%f17, [%rd52+-16];
	mul.wide.s32 	%rd11, %r36, 4;
	add.s64 	%rd12, %rd1, %rd11;
	ld.global.f32 	%f18, [%rd12];
	fma.rn.f32 	%f19, %f17, %f18, %f67;
	ld.global.f32 	%f20, [%rd52+-12];
	add.s64 	%rd14, %rd12, %rd13;
	ld.global.f32 	%f21, [%rd14];
	fma.rn.f32 	%f22, %f20, %f21, %f19;
	ld.global.f32 	%f23, [%rd52+-8];
	add.s64 	%rd15, %rd14, %rd13;
	ld.global.f32 	%f24, [%rd15];
	fma.rn.f32 	%f25, %f23, %f24, %f22;
	ld.global.f32 	%f26, [%rd52+-4];
	add.s64 	%rd16, %rd15, %rd13;
	ld.global.f32 	%f27, [%rd16];
	fma.rn.f32 	%f28, %f26, %f27, %f25;
	ld.global.f32 	%f29, [%rd52];
	add.s64 	%rd17, %rd16, %rd13;
	ld.global.f32 	%f30, [%rd17];
	fma.rn.f32 	%f31, %f29, %f30, %f28;
	ld.global.f32 	%f32, [%rd52+4];
	add.s64 	%rd18, %rd17, %rd13;
	ld.global.f32 	%f33, [%rd18];
	fma.rn.f32 	%f34, %f32, %f33, %f31;
	ld.global.f32 	%f35, [%rd52+8];
	add.s64 	%rd19, %rd18, %rd13;
	ld.global.f32 	%f36, [%rd19];
	fma.rn.f32 	%f37, %f35, %f36, %f34;
	ld.global.f32 	%f38, [%rd52+12];
	add.s64 	%rd20, %rd19, %rd13;
	ld.global.f32 	%f39, [%rd20];
	fma.rn.f32 	%f67, %f38, %f39, %f37;
	add.s32 	%r37, %r37, 8;
	add.s32 	%r36, %r36, %r7;
	add.s64 	%rd52, %rd52, 32;
	setp.ne.s32 	%p6, %r37, 0;
	@%p6 bra 	$L__BB0_4;
$L__BB0_5:
	setp.eq.s32 	%p7, %r4, 0;
	@%p7 bra 	$L__BB0_13;
	and.b32  	%r13, %r19, 3;
	setp.lt.u32 	%p8, %r4, 4;
	@%p8 bra 	$L__BB0_8;
	add.s32 	%r28, %r39, %r3;
	mul.wide.u32 	%rd21, %r28, 4;
	add.s64 	%rd22, %rd2, %rd21;
	ld.global.f32 	%f41, [%rd22];
	mad.lo.s32 	%r29, %r39, %r18, %r2;
	mul.wide.s32 	%rd23, %r29, 4;
	add.s64 	%rd24, %rd1, %rd23;
	ld.global.f32 	%f42, [%rd24];
	fma.rn.f32 	%f43, %f41, %f42, %f67;
	cvt.u64.u32 	%rd25, %r3;
	cvt.u64.u32 	%rd26, %r39;
	add.s64 	%rd27, %rd26, %rd25;
	shl.b64 	%rd28, %rd27, 2;
	add.s64 	%rd29, %rd2, %rd28;
	ld.global.f32 	%f44, [%rd29+4];
	mul.wide.s32 	%rd30, %r18, 4;
	add.s64 	%rd31, %rd24, %rd30;
	ld.global.f32 	%f45, [%rd31];
	fma.rn.f32 	%f46, %f44, %f45, %f43;
	ld.global.f32 	%f47, [%rd29+8];
	add.s64 	%rd32, %rd31, %rd30;
	ld.global.f32 	%f48, [%rd32];
	fma.rn.f32 	%f49, %f47, %f48, %f46;
	ld.global.f32 	%f50, [%rd29+12];
	add.s64 	%rd33, %rd32, %rd30;
	ld.global.f32 	%f51, [%rd33];
	fma.rn.f32 	%f67, %f50, %f51, %f49;
	add.s32 	%r39, %r39, 4;
$L__BB0_8:
	setp.eq.s32 	%p9, %r13, 0;
	@%p9 bra 	$L__BB0_13;
	setp.eq.s32 	%p10, %r13, 1;
	@%p10 bra 	$L__BB0_11;
	add.s32 	%r30, %r39, %r3;
	mul.wide.u32 	%rd34, %r30, 4;
	add.s64 	%rd35, %rd2, %rd34;
	ld.global.f32 	%f53, [%rd35];
	mad.lo.s32 	%r31, %r39, %r18, %r2;
	mul.wide.s32 	%rd36, %r31, 4;
	add.s64 	%rd37, %rd1, %rd36;
	ld.global.f32 	%f54, [%rd37];
	fma.rn.f32 	%f55, %f53, %f54, %f67;
	cvt.u64.u32 	%rd38, %r3;
	cvt.u64.u32 	%rd39, %r39;
	add.s64 	%rd40, %rd39, %rd38;
	shl.b64 	%rd41, %rd40, 2;
	add.s64 	%rd42, %rd2, %rd41;
	ld.global.f32 	%f56, [%rd42+4];
	mul.wide.s32 	%rd43, %r18, 4;
	add.s64 	%rd44, %rd37, %rd43;
	ld.global.f32 	%f57, [%rd44];
	fma.rn.f32 	%f67, %f56, %f57, %f55;
	add.s32 	%r39, %r39, 2;
$L__BB0_11:
	and.b32  	%r32, %r19, 1;
	setp.eq.b32 	%p11, %r32, 1;
	not.pred 	%p12, %p11;
	@%p12 bra 	$L__BB0_13;
	add.s32 	%r33, %r39, %r3;
	mul.wide.u32 	%rd45, %r33, 4;
	add.s64 	%rd46, %rd2, %rd45;
	ld.global.f32 	%f58, [%rd46];
	mad.lo.s32 	%r34, %r39, %r18, %r2;
	mul.wide.s32 	%rd47, %r34, 4;
	add.s64 	%rd48, %rd1, %rd47;
	ld.global.f32 	%f59, [%rd48];
	fma.rn.f32 	%f67, %f58, %f59, %f67;
$L__BB0_13:
	mad.lo.s32 	%r35, %r18, %r1, %r2;
	cvta.to.global.u64 	%rd49, %rd6;
	mul.wide.s32 	%rd50, %r35, 4;
	add.s64 	%rd51, %rd49, %rd50;
	st.global.f32 	[%rd51], %f67;
$L__BB0_14:
	ret;

}
	// .globl	_Z22MatrixMulKernel_SharedILi32EEvPfS0_S0_iii
.visible .entry _Z22MatrixMulKernel_SharedILi32EEvPfS0_S0_iii(
	.param .u64 .ptr .align 1 _Z22MatrixMulKernel_SharedILi32EEvPfS0_S0_iii_param_0,
	.param .u64 .ptr .align 1 _Z22MatrixMulKernel_SharedILi32EEvPfS0_S0_iii_param_1,
	.param .u64 .ptr .align 1 _Z22MatrixMulKernel_SharedILi32EEvPfS0_S0_iii_param_2,
	.param .u32 _Z22MatrixMulKernel_SharedILi32EEvPfS0_S0_iii_param_3,
	.param .u32 _Z22MatrixMulKernel_SharedILi32EEvPfS0_S0_iii_param_4,
	.param .u32 _Z22MatrixMulKernel_SharedILi32EEvPfS0_S0_iii_param_5
)
{
	.reg .pred 	%p<12>;
	.reg .b32 	%r<34>;
	.reg .b32 	%f<109>;
	.reg .b64 	%rd<13>;
	// demoted variable
	.shared .align 4 .b8 _ZZ22MatrixMulKernel_SharedILi32EEvPfS0_S0_iiiE3Mds[4096];
	// demoted variable
	.shared .align 4 .b8 _ZZ22MatrixMulKernel_SharedILi32EEvPfS0_S0_iiiE3Nds[4096];
	ld.param.u64 	%rd3, [_Z22MatrixMulKernel_SharedILi32EEvPfS0_S0_iii_param_0];
	ld.param.u64 	%rd4, [_Z22MatrixMulKernel_SharedILi32EEvPfS0_S0_iii_param_1];
	ld.param.u64 	%rd5, [_Z22MatrixMulKernel_SharedILi32EEvPfS0_S0_iii_param_2];
	ld.param.u32 	%r15, [_Z22MatrixMulKernel_SharedILi32EEvPfS0_S0_iii_param_3];
	ld.param.u32 	%r16, [_Z22MatrixMulKernel_SharedILi32EEvPfS0_S0_iii_param_4];
	ld.param.u32 	%r17, [_Z22MatrixMulKernel_SharedILi32EEvPfS0_S0_iii_param_5];
	mov.u32 	%r18, %ctaid.x;
	mov.u32 	%r19, %ctaid.y;
	mov.u32 	%r1, %tid.x;
	mov.u32 	%r2, %tid.y;
	shl.b32 	%r20, %r19, 5;
	add.s32 	%r3, %r20, %r2;
	shl.b32 	%r21, %r18, 5;
	add.s32 	%r4, %r21, %r1;
	cvt.rn.f32.s32 	%f6, %r17;
	mul.f32 	%f7, %f6, 0f3D000000;
	cvt.rpi.f32.f32 	%f1, %f7;
	setp.leu.f32 	%p1, %f1, 0f00000000;
	mov.f32 	%f108, 0f00000000;
	@%p1 bra 	$L__BB1_7;
	mul.lo.s32 	%r5, %r17, %r3;
	shl.b32 	%r23, %r2, 7;
	mov.u32 	%r24, _ZZ22MatrixMulKernel_SharedILi32EEvPfS0_S0_iiiE3Mds;
	add.s32 	%r6, %r24, %r23;
	shl.b32 	%r25, %r1, 2;
	add.s32 	%r7, %r6, %r25;
	mov.u32 	%r26, _ZZ22MatrixMulKernel_SharedILi32EEvPfS0_S0_iiiE3Nds;
	add.s32 	%r9, %r26, %r25;
	add.s32 	%r8, %r9, %r23;
	cvta.to.global.u64 	%rd1, %rd3;
	cvta.to.global.u64 	%rd2, %rd4;
	mov.f32 	%f108, 0f00000000;
	mov.b32 	%r33, 0;
$L__BB1_2:
	setp.ge.s32 	%p2, %r3, %r16;
	shl.b32 	%r11, %r33, 5;
	add.s32 	%r27, %r11, %r1;
	setp.ge.s32 	%p3, %r27, %r17;
	or.pred  	%p4, %p2, %p3;
	@%p4 bra 	$L__BB1_4;
	add.s32 	%r28, %r27, %r5;
	mul.wide.s32 	%rd6, %r28, 4;
	add.s64 	%rd7, %rd1, %rd6;
	ld.global.f32 	%f9, [%rd7];
	st.shared.f32 	[%r7], %f9;
$L__BB1_4:
	setp.ge.s32 	%p5, %r4, %r15;
	add.s32 	%r13, %r11, %r2;
	setp.ge.s32 	%p6, %r13, %r17;
	or.pred  	%p7, %p6, %p5;
	@%p7 bra 	$L__BB1_6;
	mad.lo.s32 	%r30, %r13, %r15, %r4;
	mul.wide.s32 	%rd8, %r30, 4;
	add.s64 	%rd9, %rd2, %rd8;
	ld.global.f32 	%f10, [%rd9];
	st.shared.f32 	[%r8], %f10;
$L__BB1_6:
	bar.sync 	0;
	ld.shared.f32 	%f11, [%r6];
	ld.shared.f32 	%f12, [%r9];
	fma.rn.f32 	%f13, %f11, %f12, %f108;
	ld.shared.f32 	%f14, [%r6+4];
	ld.shared.f32 	%f15, [%r9+128];
	fma.rn.f32 	%f16, %f14, %f15, %f13;
	ld.shared.f32 	%f17, [%r6+8];
	ld.shared.f32 	%f18, [%r9+256];
	fma.rn.f32 	%f19, %f17, %f18, %f16;
	ld.shared.f32 	%f20, [%r6+12];
	ld.shared.f32 	%f21, [%r9+384];
	fma.rn.f32 	%f22, %f20, %f21, %f19;
	ld.shared.f32 	%f23, [%r6+16];
	ld.shared.f32 	%f24, [%r9+512];
	fma.rn.f32 	%f25, %f23, %f24, %f22;
	ld.shared.f32 	%f26, [%r6+20];
	ld.shared.f32 	%f27, [%r9+640];
	fma.rn.f32 	%f28, %f26, %f27, %f25;
	ld.shared.f32 	%f29, [%r6+24];
	ld.shared.f32 	%f30, [%r9+768];
	fma.rn.f32 	%f31, %f29, %f30, %f28;
	ld.shared.f32 	%f32, [%r6+28];
	ld.shared.f32 	%f33, [%r9+896];
	fma.rn.f32 	%f34, %f32, %f33, %f31;
	ld.shared.f32 	%f35, [%r6+32];
	ld.shared.f32 	%f36, [%r9+1024];
	fma.rn.f32 	%f37, %f35, %f36, %f34;
	ld.shared.f32 	%f38, [%r6+36];
	ld.shared.f32 	%f39, [%r9+1152];
	fma.rn.f32 	%f40, %f38, %f39, %f37;
	ld.shared.f32 	%f41, [%r6+40];
	ld.shared.f32 	%f42, [%r9+1280];
	fma.rn.f32 	%f43, %f41, %f42, %f40;
	ld.shared.f32 	%f44, [%r6+44];
	ld.shared.f32 	%f45, [%r9+1408];
	fma.rn.f32 	%f46, %f44, %f45, %f43;
	ld.shared.f32 	%f47, [%r6+48];
	ld.shared.f32 	%f48, [%r9+1536];
	fma.rn.f32 	%f49, %f47, %f48, %f46;
	ld.shared.f32 	%f50, [%r6+52];
	ld.shared.f32 	%f51, [%r9+1664];
	fma.rn.f32 	%f52, %f50, %f51, %f49;
	ld.shared.f32 	%f53, [%r6+56];
	ld.shared.f32 	%f54, [%r9+1792];
	fma.rn.f32 	%f55, %f53, %f54, %f52;
	ld.shared.f32 	%f56, [%r6+60];
	ld.shared.f32 	%f57, [%r9+1920];
	fma.rn.f32 	%f58, %f56, %f57, %f55;
	ld.shared.f32 	%f59, [%r6+64];
	ld.shared.f32 	%f60, [%r9+2048];
	fma.rn.f32 	%f61, %f59, %f60, %f58;
	ld.shared.f32 	%f62, [%r6+68];
	ld.shared.f32 	%f63, [%r9+2176];
	fma.rn.f32 	%f64, %f62, %f63, %f61;
	ld.shared.f32 	%f65, [%r6+72];
	ld.shared.f32 	%f66, [%r9+2304];
	fma.rn.f32 	%f67, %f65, %f66, %f64;
	ld.shared.f32 	%f68, [%r6+76];
	ld.shared.f32 	%f69, [%r9+2432];
	fma.rn.f32 	%f70, %f68, %f69, %f67;
	ld.shared.f32 	%f71, [%r6+80];
	ld.shared.f32 	%f72, [%r9+2560];
	fma.rn.f32 	%f73, %f71, %f72, %f70;
	ld.shared.f32 	%f74, [%r6+84];
	ld.shared.f32 	%f75, [%r9+2688];
	fma.rn.f32 	%f76, %f74, %f75, %f73;
	ld.shared.f32 	%f77, [%r6+88];
	ld.shared.f32 	%f78, [%r9+2816];
	fma.rn.f32 	%f79, %f77, %f78, %f76;
	ld.shared.f32 	%f80, [%r6+92];
	ld.shared.f32 	%f81, [%r9+2944];
	fma.rn.f32 	%f82, %f80, %f81, %f79;
	ld.shared.f32 	%f83, [%r6+96];
	ld.shared.f32 	%f84, [%r9+3072];
	fma.rn.f32 	%f85, %f83, %f84, %f82;
	ld.shared.f32 	%f86, [%r6+100];
	ld.shared.f32 	%f87, [%r9+3200];
	fma.rn.f32 	%f88, %f86, %f87, %f85;
	ld.shared.f32 	%f89, [%r6+104];
	ld.shared.f32 	%f90, [%r9+3328];
	fma.rn.f32 	%f91, %f89, %f90, %f88;
	ld.shared.f32 	%f92, [%r6+108];
	ld.shared.f32 	%f93, [%r9+3456];
	fma.rn.f32 	%f94, %f92, %f93, %f91;
	ld.shared.f32 	%f95, [%r6+112];
	ld.shared.f32 	%f96, [%r9+3584];
	fma.rn.f32 	%f97, %f95, %f96, %f94;
	ld.shared.f32 	%f98, [%r6+116];
	ld.shared.f32 	%f99, [%r9+3712];
	fma.rn.f32 	%f100, %f98, %f99, %f97;
	ld.shared.f32 	%f101, [%r6+120];
	ld.shared.f32 	%f102, [%r9+3840];
	fma.rn.f32 	%f103, %f101, %f102, %f100;
	ld.shared.f32 	%f104, [%r6+124];
	ld.shared.f32 	%f105, [%r9+3968];
	fma.rn.f32 	%f108, %f104, %f105, %f103;
	bar.sync 	0;
	add.s32 	%r33, %r33, 1;
	cvt.rn.f32.u32 	%f106, %r33;
	setp.gt.f32 	%p8, %f1, %f106;
	@%p8 bra 	$L__BB1_2;
$L__BB1_7:
	setp.ge.s32 	%p9, %r3, %r16;
	setp.ge.s32 	%p10, %r4, %r15;
	or.pred  	%p11, %p9, %p10;
	@%p11 bra 	$L__BB1_9;
	mad.lo.s32 	%r32, %r15, %r3, %r4;
	cvta.to.global.u64 	%rd10, %rd5;
	mul.wide.u32 	%rd11, %r32, 4;
	add.s64 	%rd12, %rd10, %rd11;
	st.global.f32 	[%rd12], %f108;
$L__BB1_9:
	ret;

}


// ===== COMPILED SASS (sm_100) =====

	.target	sm_100

	.elftype	@"ET_EXEC"


//--------------------- .note.nv.tkinfo           --------------------------
	.section	.note.nv.tkinfo,"",@"SHT_NOTE"
	.sectionflags	@"SHF_NOTE_NV_TKINFO"
	.tkinfo
        /*0018*/ 	.word	0x00000002
        /*0030*/ 	.string	""
        /*0030*/ 	.string	"ptxas"
        /*0030*/ 	.string	"Cuda compilation tools, release 13.0, V13.0.88"
        /*0030*/ 	.string	"Build cuda_13.0.r13.0/compiler.36424714_0"
        /*0030*/ 	.string	"-arch sm_100 -m 64 "



//--------------------- .note.nv.cuinfo           --------------------------
	.section	.note.nv.cuinfo,"",@"SHT_NOTE"
	.sectionflags	@"SHF_NOTE_NV_CUINFO"
        /*0018*/ 	.short	0x0002
        /*001a*/ 	.short	0x0064
        /*001c*/ 	.short	0x0082
	.zero		2


//--------------------- .nv.info                  --------------------------
	.section	.nv.info,"",@"SHT_CUDA_INFO"
	.align	4


	//----- nvinfo : EIATTR_REGCOUNT
	.align		4
        /*0000*/ 	.byte	0x04, 0x2f
        /*0002*/ 	.short	(.L_1 - .L_0)
	.align		4
.L_0:
        /*0004*/ 	.word	index@(_Z15MatrixMulKernelPfS_S_iii)
        /*0008*/ 	.word	0x00000020


	//----- nvinfo : EIATTR_FRAME_SIZE
	.align		4
.L_1:
        /*000c*/ 	.byte	0x04, 0x11
        /*000e*/ 	.short	(.L_3 - .L_2)
	.align		4
.L_2:
        /*0010*/ 	.word	index@(_Z15MatrixMulKernelPfS_S_iii)
        /*0014*/ 	.word	0x00000000


	//----- nvinfo : EIATTR_REGCOUNT
	.align		4
.L_3:
        /*0018*/ 	.byte	0x04, 0x2f
        /*001a*/ 	.short	(.L_5 - .L_4)
	.align		4
.L_4:
        /*001c*/ 	.word	index@(_Z22MatrixMulKernel_SharedILi32EEvPfS0_S0_iii)
        /*0020*/ 	.word	0x00000020


	//----- nvinfo : EIATTR_FRAME_SIZE
	.align		4
.L_5:
        /*0024*/ 	.byte	0x04, 0x11
        /*0026*/ 	.short	(.L_7 - .L_6)
	.align		4
.L_6:
        /*0028*/ 	.word	index@(_Z22MatrixMulKernel_SharedILi32EEvPfS0_S0_iii)
        /*002c*/ 	.word	0x00000000


	//----- nvinfo : EIATTR_MIN_STACK_SIZE
	.align		4
.L_7:
        /*0030*/ 	.byte	0x04, 0x12
        /*0032*/ 	.short	(.L_9 - .L_8)
	.align		4
.L_8:
        /*0034*/ 	.word	index@(_Z22MatrixMulKernel_SharedILi32EEvPfS0_S0_iii)
        /*0038*/ 	.word	0x00000000


	//----- nvinfo : EIATTR_MIN_STACK_SIZE
	.align		4
.L_9:
        /*003c*/ 	.byte	0x04, 0x12
        /*003e*/ 	.short	(.L_11 - .L_10)
	.align		4
.L_10:
        /*0040*/ 	.word	index@(_Z15MatrixMulKernelPfS_S_iii)
        /*0044*/ 	.word	0x00000000
.L_11:


//--------------------- .nv.compat                --------------------------
	.section	.nv.compat,"",@"SHT_CUDA_COMPAT_INFO"
	.align	4
        /*0000*/ 	.byte	0x02, 0x09, 0x00, 0x00, 0x02, 0x02, 0x01, 0x00, 0x02, 0x05, 0x05, 0x00, 0x03, 0x07, 0x01, 0x01
        /*0010*/ 	.byte	0x02, 0x03, 0x00, 0x00, 0x02, 0x06, 0x01, 0x00, 0x04, 0x0b, 0x08, 0x00, 0x09, 0x00, 0x00, 0x00
        /*0020*/ 	.byte	0x00, 0x00, 0x00, 0x00


//--------------------- .nv.info._Z22MatrixMulKernel_SharedILi32EEvPfS0_S0_iii --------------------------
	.section	.nv.info._Z22MatrixMulKernel_SharedILi32EEvPfS0_S0_iii,"",@"SHT_CUDA_INFO"
	.sectionflags	@""
	.align	4


	//----- nvinfo : EIATTR_CUDA_API_VERSION
	.align		4
        /*0000*/ 	.byte	0x04, 0x37
        /*0002*/ 	.short	(.L_13 - .L_12)
.L_12:
        /*0004*/ 	.word	0x00000082


	//----- nvinfo : EIATTR_KPARAM_INFO
	.align		4
.L_13:
        /*0008*/ 	.byte	0x04, 0x17
        /*000a*/ 	.short	(.L_15 - .L_14)
.L_14:
        /*000c*/ 	.word	0x00000000
        /*0010*/ 	.short	0x0005
        /*0012*/ 	.short	0x0020
        /*0014*/ 	.byte	0x00, 0xf0, 0x11, 0x00


	//----- nvinfo : EIATTR_KPARAM_INFO
	.align		4
.L_15:
        /*0018*/ 	.byte	0x04, 0x17
        /*001a*/ 	.short	(.L_17 - .L_16)
.L_16:
        /*001c*/ 	.word	0x00000000
        /*0020*/ 	.short	0x0004
        /*0022*/ 	.short	0x001c
        /*0024*/ 	.byte	0x00, 0xf0, 0x11, 0x00


	//----- nvinfo : EIATTR_KPARAM_INFO
	.align		4
.L_17:
        /*0028*/ 	.byte	0x04, 0x17
        /*002a*/ 	.short	(.L_19 - .L_18)
.L_18:
        /*002c*/ 	.word	0x00000000
        /*0030*/ 	.short	0x0003
        /*0032*/ 	.short	0x0018
        /*0034*/ 	.byte	0x00, 0xf0, 0x11, 0x00


	//----- nvinfo : EIATTR_KPARAM_INFO
	.align		4
.L_19:
        /*0038*/ 	.byte	0x04, 0x17
        /*003a*/ 	.short	(.L_21 - .L_20)
.L_20:
        /*003c*/ 	.word	0x00000000
        /*0040*/ 	.short	0x0002
        /*0042*/ 	.short	0x0010
        /*0044*/ 	.byte	0x00, 0xf5, 0x21, 0x00


	//----- nvinfo : EIATTR_KPARAM_INFO
	.align		4
.L_21:
        /*0048*/ 	.byte	0x04, 0x17
        /*004a*/ 	.short	(.L_23 - .L_22)
.L_22:
        /*004c*/ 	.word	0x00000000
        /*0050*/ 	.short	0x0001
        /*0052*/ 	.short	0x0008
        /*0054*/ 	.byte	0x00, 0xf5, 0x21, 0x00


	//----- nvinfo : EIATTR_KPARAM_INFO
	.align		4
.L_23:
        /*0058*/ 	.byte	0x04, 0x17
        /*005a*/ 	.short	(.L_25 - .L_24)
.L_24:
        /*005c*/ 	.word	0x00000000
        /*0060*/ 	.short	0x0000
        /*0062*/ 	.short	0x0000
        /*0064*/ 	.byte	0x00, 0xf5, 0x21, 0x00


	//----- nvinfo : EIATTR_SPARSE_MMA_MASK
	.align		4
.L_25:
        /*0068*/ 	.byte	0x03, 0x50
        /*006a*/ 	.short	0x0000


	//----- nvinfo : EIATTR_MAXREG_COUNT
	.align		4
        /*006c*/ 	.byte	0x03, 0x1b
        /*006e*/ 	.short	0x00ff


	//----- nvinfo : EIATTR_NUM_BARRIERS
	.align		4
        /*0070*/ 	.byte	0x02, 0x4c
        /*0072*/ 	.byte	0x01
	.zero		1


	//----- nvinfo : EIATTR_MERCURY_ISA_VERSION
	.align		4
        /*0074*/ 	.byte	0x03, 0x5f
        /*0076*/ 	.short	0x0101


	//----- nvinfo : EIATTR_VRC_CTA_INIT_COUNT
	.align		4
        /*0078*/ 	.byte	0x02, 0x4a
	.zero		1
	.zero		1


	//----- nvinfo : EIATTR_EXIT_INSTR_OFFSETS
	.align		4
        /*007c*/ 	.byte	0x04, 0x1c
        /*007e*/ 	.short	(.L_27 - .L_26)


	//   ....[0]....
.L_26:
        /*0080*/ 	.word	0x000007e0


	//   ....[1]....
        /*0084*/ 	.word	0x00000830


	//----- nvinfo : EIATTR_CBANK_PARAM_SIZE
	.align		4
.L_27:
        /*0088*/ 	.byte	0x03, 0x19
        /*008a*/ 	.short	0x0024


	//----- nvinfo : EIATTR_PARAM_CBANK
	.align		4
        /*008c*/ 	.byte	0x04, 0x0a
        /*008e*/ 	.short	(.L_29 - .L_28)
	.align		4
.L_28:
        /*0090*/ 	.word	index@(.nv.constant0._Z22MatrixMulKernel_SharedILi32EEvPfS0_S0_iii)
        /*0094*/ 	.short	0x0380
        /*0096*/ 	.short	0x0024


	//----- nvinfo : EIATTR_SW_WAR
	.align		4
.L_29:
        /*0098*/ 	.byte	0x04, 0x36
        /*009a*/ 	.short	(.L_31 - .L_30)
.L_30:
        /*009c*/ 	.word	0x00000008
.L_31:


//--------------------- .nv.info._Z15MatrixMulKernelPfS_S_iii --------------------------
	.section	.nv.info._Z15MatrixMulKernelPfS_S_iii,"",@"SHT_CUDA_INFO"
	.sectionflags	@""
	.align	4


	//----- nvinfo : EIATTR_CUDA_API_VERSION
	.align		4
        /*0000*/ 	.byte	0x04, 0x37
        /*0002*/ 	.short	(.L_33 - .L_32)
.L_32:
        /*0004*/ 	.word	0x00000082


	//----- nvinfo : EIATTR_KPARAM_INFO
	.align		4
.L_33:
        /*0008*/ 	.byte	0x04, 0x17
        /*000a*/ 	.short	(.L_35 - .L_34)
.L_34:
        /*000c*/ 	.word	0x00000000
        /*0010*/ 	.short	0x0005
        /*0012*/ 	.short	0x0020
        /*0014*/ 	.byte	0x00, 0xf0, 0x11, 0x00


	//----- nvinfo : EIATTR_KPARAM_INFO
	.align		4
.L_35:
        /*0018*/ 	.byte	0x04, 0x17
        /*001a*/ 	.short	(.L_37 - .L_36)
.L_36:
        /*001c*/ 	.word	0x00000000
        /*0020*/ 	.short	0x0004
        /*0022*/ 	.short	0x001c
        /*0024*/ 	.byte	0x00, 0xf0, 0x11, 0x00


	//----- nvinfo : EIATTR_KPARAM_INFO
	.align		4
.L_37:
        /*0028*/ 	.byte	0x04, 0x17
        /*002a*/ 	.short	(.L_39 - .L_38)
.L_38:
        /*002c*/ 	.word	0x00000000
        /*0030*/ 	.short	0x0003
        /*0032*/ 	.short	0x0018
        /*0034*/ 	.byte	0x00, 0xf0, 0x11, 0x00


	//----- nvinfo : EIATTR_KPARAM_INFO
	.align		4
.L_39:
        /*0038*/ 	.byte	0x04, 0x17
        /*003a*/ 	.short	(.L_41 - .L_40)
.L_40:
        /*003c*/ 	.word	0x00000000
        /*0040*/ 	.short	0x0002
        /*0042*/ 	.short	0x0010
        /*0044*/ 	.byte	0x00, 0xf5, 0x21, 0x00


	//----- nvinfo : EIATTR_KPARAM_INFO
	.align		4
.L_41:
        /*0048*/ 	.byte	0x04, 0x17
        /*004a*/ 	.short	(.L_43 - .L_42)
.L_42:
        /*004c*/ 	.word	0x00000000
        /*0050*/ 	.short	0x0001
        /*0052*/ 	.short	0x0008
        /*0054*/ 	.byte	0x00, 0xf5, 0x21, 0x00


	//----- nvinfo : EIATTR_KPARAM_INFO
	.align		4
.L_43:
        /*0058*/ 	.byte	0x04, 0x17
        /*005a*/ 	.short	(.L_45 - .L_44)
.L_44:
        /*005c*/ 	.word	0x00000000
        /*0060*/ 	.short	0x0000
        /*0062*/ 	.short	0x0000
        /*0064*/ 	.byte	0x00, 0xf5, 0x21, 0x00


	//----- nvinfo : EIATTR_SPARSE_MMA_MASK
	.align		4
.L_45:
        /*0068*/ 	.byte	0x03, 0x50
        /*006a*/ 	.short	0x0000


	//----- nvinfo : EIATTR_MAXREG_COUNT
	.align		4
        /*006c*/ 	.byte	0x03, 0x1b
        /*006e*/ 	.short	0x00ff


	//----- nvinfo : EIATTR_MERCURY_ISA_VERSION
	.align		4
        /*0070*/ 	.byte	0x03, 0x5f
        /*0072*/ 	.short	0x0101


	//----- nvinfo : EIATTR_VRC_CTA_INIT_COUNT
	.align		4
        /*0074*/ 	.byte	0x02, 0x4a
	.zero		1
	.zero		1


	//----- nvinfo : EIATTR_EXIT_INSTR_OFFSETS
	.align		4
        /*0078*/ 	.byte	0x04, 0x1c
        /*007a*/ 	.short	(.L_47 - .L_46)


	//   ....[0]....
.L_46:
        /*007c*/ 	.word	0x000000c0


	//   ....[1]....
        /*0080*/ 	.word	0x000008e0


	//----- nvinfo : EIATTR_CBANK_PARAM_SIZE
	.align		4
.L_47:
        /*0084*/ 	.byte	0x03, 0x19
        /*0086*/ 	.short	0x0024


	//----- nvinfo : EIATTR_PARAM_CBANK
	.align		4
        /*0088*/ 	.byte	0x04, 0x0a
        /*008a*/ 	.short	(.L_49 - .L_48)
	.align		4
.L_48:
        /*008c*/ 	.word	index@(.nv.constant0._Z15MatrixMulKernelPfS_S_iii)
        /*0090*/ 	.short	0x0380
        /*0092*/ 	.short	0x0024


	//----- nvinfo : EIATTR_SW_WAR
	.align		4
.L_49:
        /*0094*/ 	.byte	0x04, 0x36
        /*0096*/ 	.short	(.L_51 - .L_50)
.L_50:
        /*0098*/ 	.word	0x00000008
.L_51:


//--------------------- .nv.callgraph             --------------------------
	.section	.nv.callgraph,"",@"SHT_CUDA_CALLGRAPH"
	.align	4
	.sectionentsize	8
	.align		4
        /*0000*/ 	.word	0x00000000
	.align		4
        /*0004*/ 	.word	0xffffffff
	.align		4
        /*0008*/ 	.word	0x00000000
	.align		4
        /*000c*/ 	.word	0xfffffffe
	.align		4
        /*0010*/ 	.word	0x00000000
	.align		4
        /*0014*/ 	.word	0xfffffffd
	.align		4
        /*0018*/ 	.word	0x00000000
	.align		4
        /*001c*/ 	.word	0xfffffffc


//--------------------- .text._Z22MatrixMulKernel_SharedILi32EEvPfS0_S0_iii --------------------------
	.section	.text._Z22MatrixMulKernel_SharedILi32EEvPfS0_S0_iii,"ax",@progbits
	.align	128
        .global         _Z22MatrixMulKernel_SharedILi32EEvPfS0_S0_iii
        .type           _Z22MatrixMulKernel_SharedILi32EEvPfS0_S0_iii,@function
        .size           _Z22MatrixMulKernel_SharedILi32EEvPfS0_S0_iii,(.L_x_8 - _Z22MatrixMulKernel_SharedILi32EEvPfS0_S0_iii)
        .other          _Z22MatrixMulKernel_SharedILi32EEvPfS0_S0_iii,@"STO_CUDA_ENTRY STV_DEFAULT"
_Z22MatrixMulKernel_SharedILi32EEvPfS0_S0_iii:
.text._Z22MatrixMulKernel_SharedILi32EEvPfS0_S0_iii:
[----:B------:R-:W-:Y:S01]  /*0000*/  LDC R1, c[0x0][0x37c] ;  /* 0x0000df00ff017b82 */ /* 0x000fe20000000800 */
[----:B------:R-:W0:Y:S01]  /*0010*/  LDCU UR4, c[0x0][0x3a0] ;  /* 0x00007400ff0477ac */ /* 0x000e220008000800 */
[----:B------:R-:W1:Y:S01]  /*0020*/  S2R R5, SR_CTAID.Y ;  /* 0x0000000000057919 */ /* 0x000e620000002600 */
[----:B------:R-:W-:Y:S01]  /*0030*/  HFMA2 R7, -RZ, RZ, 0, 0 ;  /* 0x00000000ff077431 */ /* 0x000fe200000001ff */
[----:B------:R-:W2:Y:S01]  /*0040*/  LDCU.64 UR8, c[0x0][0x358] ;  /* 0x00006b00ff0877ac */ /* 0x000ea20008000a00 */
[----:B------:R-:W1:Y:S01]  /*0050*/  S2R R0, SR_TID.Y ;  /* 0x0000000000007919 */ /* 0x000e620000002200 */
[----:B------:R-:W3:Y:S01]  /*0060*/  S2R R21, SR_CTAID.X ;  /* 0x0000000000157919 */ /* 0x000ee20000002500 */
[----:B------:R-:W3:Y:S01]  /*0070*/  S2R R2, SR_TID.X ;  /* 0x0000000000027919 */ /* 0x000ee20000002100 */
[----:B0-----:R-:W-:-:S05]  /*0080*/  I2FP.F32.S32 R3, UR4 ;  /* 0x0000000400037c45 */ /* 0x001fca0008201400 */
[----:B------:R-:W-:-:S04]  /*0090*/  FMUL R3, R3, 0.03125 ;  /* 0x3d00000003037820 */ /* 0x000fc80000400000 */
[----:B------:R-:W0:Y:S01]  /*00a0*/  FRND.CEIL R20, R3 ;  /* 0x0000000300147307 */ /* 0x000e220000209000 */
[----:B-1----:R-:W-:Y:S02]  /*00b0*/  LEA R22, R5, R0, 0x5 ;  /* 0x0000000005167211 */ /* 0x002fe400078e28ff */
[----:B0-----:R-:W-:Y:S02]  /*00c0*/  FSETP.GT.AND P0, PT, R20, RZ, PT ;  /* 0x000000ff1400720b */ /* 0x001fe40003f04000 */
[----:B---3--:R-:W-:-:S11]  /*00d0*/  LEA R21, R21, R2, 0x5 ;  /* 0x0000000215157211 */ /* 0x008fd600078e28ff */
[----:B--2---:R-:W-:Y:S05]  /*00e0*/  @!P0 BRA `(.L_x_0) ;  /* 0x0000000400b08947 */ /* 0x004fea0003800000 */
[----:B------:R-:W0:Y:S01]  /*00f0*/  S2UR UR6, SR_CgaCtaId ;  /* 0x00000000000679c3 */ /* 0x000e220000008800 */
[----:B------:R-:W-:Y:S01]  /*0100*/  UMOV UR4, 0x400 ;  /* 0x0000040000047882 */ /* 0x000fe20000000000 */
[----:B------:R-:W-:Y:S01]  /*0110*/  MOV R7, RZ ;  /* 0x000000ff00077202 */ /* 0x000fe20000000f00 */
[----:B------:R-:W-:Y:S01]  /*0120*/  UIADD3 UR5, UPT, UPT, UR4, 0x1000, URZ ;  /* 0x0000100004057890 */ /* 0x000fe2000fffe0ff */
[----:B------:R-:W-:Y:S01]  /*0130*/  MOV R3, RZ ;  /* 0x000000ff00037202 */ /* 0x000fe20000000f00 */
[----:B------:R-:W1:Y:S01]  /*0140*/  LDCU UR11, c[0x0][0x3a0] ;  /* 0x00007400ff0b77ac */ /* 0x000e620008000800 */
[----:B------:R-:W2:Y:S01]  /*0150*/  LDCU UR7, c[0x0][0x39c] ;  /* 0x00007380ff0777ac */ /* 0x000ea20008000800 */
[----:B------:R-:W3:Y:S01]  /*0160*/  LDCU UR10, c[0x0][0x398] ;  /* 0x00007300ff0a77ac */ /* 0x000ee20008000800 */
[----:B0-----:R-:W-:Y:S02]  /*0170*/  ULEA UR4, UR6, UR4, 0x18 ;  /* 0x0000000406047291 */ /* 0x001fe4000f8ec0ff */
[----:B------:R-:W-:-:S04]  /*0180*/  ULEA UR5, UR6, UR5, 0x18 ;  /* 0x0000000506057291 */ /* 0x000fc8000f8ec0ff */
[----:B------:R-:W-:Y:S02]  /*0190*/  LEA R19, R0, UR4, 0x7 ;  /* 0x0000000400137c11 */ /* 0x000fe4000f8e38ff */
[C---:B------:R-:W-:Y:S02]  /*01a0*/  LEA R17, R2.reuse, UR5, 0x2 ;  /* 0x0000000502117c11 */ /* 0x040fe4000f8e10ff */
[----:B------:R-:W-:Y:S02]  /*01b0*/  LEA R18, R2, R19, 0x2 ;  /* 0x0000001302127211 */ /* 0x000fe400078e10ff */
[----:B-123--:R-:W-:-:S07]  /*01c0*/  LEA R16, R0, R17, 0x7 ;  /* 0x0000001100107211 */ /* 0x00efce00078e38ff */
.L_x_1:
[----:B------:R-:W-:Y:S02]  /*01d0*/  LEA R13, R3, R2, 0x5 ;  /* 0x00000002030d7211 */ /* 0x000fe400078e28ff */
[----:B------:R-:W-:Y:S02]  /*01e0*/  ISETP.GE.AND P0, PT, R21, UR10, PT ;  /* 0x0000000a15007c0c */ /* 0x000fe4000bf06270 */
[----:B------:R-:W-:Y:S02]  /*01f0*/  ISETP.GE.AND P1, PT, R13, UR11, PT ;  /* 0x0000000b0d007c0c */ /* 0x000fe4000bf26270 */
[----:B------:R-:W-:Y:S02]  /*0200*/  LEA R6, R3, R0, 0x5 ;  /* 0x0000000003067211 */ /* 0x000fe400078e28ff */
[----:B------:R-:W-:Y:S02]  /*0210*/  ISETP.GE.OR P1, PT, R22, UR7, P1 ;  /* 0x0000000716007c0c */ /* 0x000fe40008f26670 */
[----:B------:R-:W-:-:S11]  /*0220*/  ISETP.GE.OR P0, PT, R6, UR11, P0 ;  /* 0x0000000b06007c0c */ /* 0x000fd60008706670 */
[----:B------:R-:W0:Y:S01]  /*0230*/  @!P1 LDC.64 R8, c[0x0][0x380] ;  /* 0x0000e000ff089b82 */ /* 0x000e220000000a00 */
[----:B------:R-:W-:Y:S02]  /*0240*/  @!P1 IMAD R13, R22, UR11, R13 ;  /* 0x0000000b160d9c24 */ /* 0x000fe4000f8e020d */
[----:B------:R-:W-:-:S05]  /*0250*/  @!P0 IMAD R11, R6, UR10, R21 ;  /* 0x0000000a060b8c24 */ /* 0x000fca000f8e0215 */
[----:B------:R-:W1:Y:S01]  /*0260*/  @!P0 LDC.64 R4, c[0x0][0x388] ;  /* 0x0000e200ff048b82 */ /* 0x000e620000000a00 */
[----:B0-----:R-:W-:-:S05]  /*0270*/  @!P1 IMAD.WIDE R12, R13, 0x4, R8 ;  /* 0x000000040d0c9825 */ /* 0x001fca00078e0208 */
[----:B------:R-:W2:Y:S01]  /*0280*/  @!P1 LDG.E R23, desc[UR8][R12.64] ;  /* 0x000000080c179981 */ /* 0x000ea2000c1e1900 */
[----:B-1----:R-:W-:-:S06]  /*0290*/  @!P0 IMAD.WIDE R4, R11, 0x4, R4 ;  /* 0x000000040b048825 */ /* 0x002fcc00078e0204 */
[----:B------:R-:W3:Y:S01]  /*02a0*/  @!P0 LDG.E R5, desc[UR8][R4.64] ;  /* 0x0000000804058981 */ /* 0x000ee2000c1e1900 */
[----:B------:R-:W-:-:S03]  /*02b0*/  IADD3 R3, PT, PT, R3, 0x1, RZ ;  /* 0x0000000103037810 */ /* 0x000fc60007ffe0ff */
[----:B--2---:R-:W-:Y:S04]  /*02c0*/  @!P1 STS [R18], R23 ;  /* 0x0000001712009388 */ /* 0x004fe80000000800 */
[----:B---3--:R-:W-:Y:S01]  /*02d0*/  @!P0 STS [R16], R5 ;  /* 0x0000000510008388 */ /* 0x008fe20000000800 */
[----:B------:R-:W-:Y:S06]  /*02e0*/  BAR.SYNC.DEFER_BLOCKING 0x0 ;  /* 0x0000000000007b1d */ /* 0x000fec0000010000 */
[----:B------:R-:W-:Y:S04]  /*02f0*/  LDS R6, [R17] ;  /* 0x0000000011067984 */ /* 0x000fe80000000800 */
[----:B------:R-:W0:Y:S04]  /*0300*/  LDS.128 R8, [R19] ;  /* 0x0000000013087984 */ /* 0x000e280000000c00 */
[----:B------:R-:W1:Y:S04]  /*0310*/  LDS R27, [R17+0x80] ;  /* 0x00008000111b7984 */ /* 0x000e680000000800 */
[----:B------:R-:W2:Y:S04]  /*0320*/  LDS R29, [R17+0x100] ;  /* 0x00010000111d7984 */ /* 0x000ea80000000800 */
[----:B------:R-:W3:Y:S04]  /*0330*/  LDS R28, [R17+0x180] ;  /* 0x00018000111c7984 */ /* 0x000ee80000000800 */
[----:B------:R-:W-:Y:S04]  /*0340*/  LDS R25, [R17+0x200] ;  /* 0x0002000011197984 */ /* 0x000fe80000000800 */
[----:B------:R-:W4:Y:S04]  /*0350*/  LDS.128 R12, [R19+0x10] ;  /* 0x00001000130c7984 */ /* 0x000f280000000c00 */
[----:B------:R-:W5:Y:S04]  /*0360*/  LDS R24, [R17+0x280] ;  /* 0x0002800011187984 */ /* 0x000f680000000800 */
[----:B------:R-:W5:Y:S04]  /*0370*/  LDS R23, [R17+0x300] ;  /* 0x0003000011177984 */ /* 0x000f680000000800 */
[----:B------:R-:W5:Y:S01]  /*0380*/  LDS R26, [R17+0x380] ;  /* 0x00038000111a7984 */ /* 0x000f620000000800 */
[----:B0-----:R-:W-:-:S03]  /*0390*/  FFMA R6, R8, R6, R7 ;  /* 0x0000000608067223 */ /* 0x001fc60000000007 */
[----:B------:R-:W-:Y:S01]  /*03a0*/  LDS R8, [R17+0x480] ;  /* 0x0004800011087984 */ /* 0x000fe20000000800 */
[----:B-1----:R-:W-:-:S03]  /*03b0*/  FFMA R9, R27, R9, R6 ;  /* 0x000000091b097223 */ /* 0x002fc60000000006 */
[----:B------:R-:W-:Y:S01]  /*03c0*/  LDS.128 R4, [R19+0x20] ;  /* 0x0000200013047984 */ /* 0x000fe20000000c00 */
[----:B--2---:R-:W-:-:S03]  /*03d0*/  FFMA R29, R29, R10, R9 ;  /* 0x0000000a1d1d7223 */ /* 0x004fc60000000009 */
[----:B------:R-:W0:Y:S01]  /*03e0*/  LDS R9, [R17+0x400] ;  /* 0x0004000011097984 */ /* 0x000e220000000800 */
[----:B---3--:R-:W-:-:S03]  /*03f0*/  FFMA R29, R28, R11, R29 ;  /* 0x0000000b1c1d7223 */ /* 0x008fc6000000001d */
[----:B------:R-:W1:Y:S04]  /*0400*/  LDS R11, [R17+0x500] ;  /* 0x00050000110b7984 */ /* 0x000e680000000800 */
[----:B------:R-:W-:Y:S01]  /*0410*/  LDS R28, [R17+0xa80] ;  /* 0x000a8000111c7984 */ /* 0x000fe20000000800 */
[----:B----4-:R-:W-:-:S03]  /*0420*/  FFMA R25, R12, R25, R29 ;  /* 0x000000190c197223 */ /* 0x010fc6000000001d */
[----:B------:R-:W-:Y:S01]  /*0430*/  LDS R29, [R17+0x900] ;  /* 0x00090000111d7984 */ /* 0x000fe20000000800 */
[----:B-----5:R-:W-:-:S03]  /*0440*/  FFMA R10, R24, R13, R25 ;  /* 0x0000000d180a7223 */ /* 0x020fc60000000019 */
[----:B------:R-:W2:Y:S01]  /*0450*/  LDS R24, [R17+0x580] ;  /* 0x0005800011187984 */ /* 0x000ea20000000800 */
[----:B------:R-:W-:-:S03]  /*0460*/  FFMA R23, R23, R14, R10 ;  /* 0x0000000e17177223 */ /* 0x000fc6000000000a */
[----:B------:R-:W-:Y:S01]  /*0470*/  LDS R25, [R17+0x700] ;  /* 0x0007000011197984 */ /* 0x000fe20000000800 */
[----:B------:R-:W-:-:S03]  /*0480*/  FFMA R27, R26, R15, R23 ;  /* 0x0000000f1a1b7223 */ /* 0x000fc60000000017 */
[----:B------:R-:W-:Y:S04]  /*0490*/  LDS R23, [R17+0x600] ;  /* 0x0006000011177984 */ /* 0x000fe80000000800 */
[----:B------:R-:W3:Y:S04]  /*04a0*/  LDS.128 R12, [R19+0x30] ;  /* 0x00003000130c7984 */ /* 0x000ee80000000c00 */
[----:B------:R-:W4:Y:S01]  /*04b0*/  LDS R26, [R17+0x680] ;  /* 0x00068000111a7984 */ /* 0x000f220000000800 */
[----:B0-----:R-:W-:-:S03]  /*04c0*/  FFMA R9, R4, R9, R27 ;  /* 0x0000000904097223 */ /* 0x001fc6000000001b */
[----:B------:R-:W0:Y:S01]  /*04d0*/  LDS R4, [R17+0x780] ;  /* 0x0007800011047984 */ /* 0x000e220000000800 */
[----:B------:R-:W-:-:S03]  /*04e0*/  FFMA R8, R8, R5, R9 ;  /* 0x0000000508087223 */ /* 0x000fc60000000009 */
[----:B------:R-:W-:Y:S01]  /*04f0*/  LDS R27, [R17+0x800] ;  /* 0x00080000111b7984 */ /* 0x000fe20000000800 */
[----:B-1----:R-:W-:-:S03]  /*0500*/  FFMA R5, R11, R6, R8 ;  /* 0x000000060b057223 */ /* 0x002fc60000000008 */
[----:B------:R-:W1:Y:S01]  /*0510*/  LDS.128 R8, [R19+0x40] ;  /* 0x0000400013087984 */ /* 0x000e620000000c00 */
[----:B--2---:R-:W-:-:S03]  /*0520*/  FFMA R5, R24, R7, R5 ;  /* 0x0000000718057223 */ /* 0x004fc60000000005 */
[----:B------:R-:W2:Y:S01]  /*0530*/  LDS R24, [R17+0x880] ;  /* 0x0008800011187984 */ /* 0x000ea20000000800 */
[----:B---3--:R-:W-:-:S03]  /*0540*/  FFMA R5, R12, R23, R5 ;  /* 0x000000170c057223 */ /* 0x008fc60000000005 */
[----:B------:R-:W-:Y:S01]  /*0550*/  LDS R23, [R17+0xa00] ;  /* 0x000a000011177984 */ /* 0x000fe20000000800 */
[----:B----4-:R-:W-:-:S04]  /*0560*/  FFMA R26, R26, R13, R5 ;  /* 0x0000000d1a1a7223 */ /* 0x010fc80000000005 */
[----:B------:R-:W-:Y:S02]  /*0570*/  FFMA R25, R25, R14, R26 ;  /* 0x0000000e19197223 */ /* 0x000fe4000000001a */
[----:B------:R-:W3:Y:S02]  /*0580*/  LDS R26, [R17+0x980] ;  /* 0x00098000111a7984 */ /* 0x000ee40000000800 */
[----:B0-----:R-:W-:Y:S02]  /*0590*/  FFMA R15, R4, R15, R25 ;  /* 0x0000000f040f7223 */ /* 0x001fe40000000019 */
[----:B------:R-:W0:Y:S04]  /*05a0*/  LDS.128 R4, [R19+0x50] ;  /* 0x0000500013047984 */ /* 0x000e280000000c00 */
[----:B------:R-:W4:Y:S01]  /*05b0*/  LDS R25, [R17+0xb00] ;  /* 0x000b000011197984 */ /* 0x000f220000000800 */
[----:B-1----:R-:W-:-:S03]  /*05c0*/  FFMA R15, R8, R27, R15 ;  /* 0x0000001b080f7223 */ /* 0x002fc6000000000f */
[----:B------:R-:W1:Y:S01]  /*05d0*/  LDS R8, [R17+0xb80] ;  /* 0x000b800011087984 */ /* 0x000e620000000800 */
[----:B--2---:R-:W-:-:S03]  /*05e0*/  FFMA R24, R24, R9, R15 ;  /* 0x0000000918187223 */ /* 0x004fc6000000000f */
[----:B------:R-:W-:Y:S04]  /*05f0*/  LDS R9, [R17+0xc00] ;  /* 0x000c000011097984 */ /* 0x000fe80000000800 */
[----:B------:R-:W2:Y:S01]  /*0600*/  LDS.128 R12, [R19+0x60] ;  /* 0x00006000130c7984 */ /* 0x000ea20000000c00 */
[----:B------:R-:W-:-:S03]  /*0610*/  FFMA R29, R29, R10, R24 ;  /* 0x0000000a1d1d7223 */ /* 0x000fc60000000018 */
[----:B------:R-:W5:Y:S04]  /*0620*/  LDS R10, [R17+0xc80] ;  /* 0x000c8000110a7984 */ /* 0x000f680000000800 */
[----:B------:R-:W-:Y:S01]  /*0630*/  LDS R24, [R17+0xd80] ;  /* 0x000d800011187984 */ /* 0x000fe20000000800 */
[----:B---3--:R-:W-:-:S04]  /*0640*/  FFMA R11, R26, R11, R29 ;  /* 0x0000000b1a0b7223 */ /* 0x008fc8000000001d */
[----:B0-----:R-:W-:Y:S02]  /*0650*/  FFMA R11, R4, R23, R11 ;  /* 0x00000017040b7223 */ /* 0x001fe4000000000b */
[----:B------:R-:W-:Y:S02]  /*0660*/  LDS R23, [R17+0xf00] ;  /* 0x000f000011177984 */ /* 0x000fe40000000800 */
[----:B------:R-:W-:Y:S02]  /*0670*/  FFMA R28, R28, R5, R11 ;  /* 0x000000051c1c7223 */ /* 0x000fe4000000000b */
[----:B------:R-:W0:Y:S02]  /*0680*/  LDS R11, [R17+0xd00] ;  /* 0x000d0000110b7984 */ /* 0x000e240000000800 */
[----:B----4-:R-:W-:-:S04]  /*0690*/  FFMA R25, R25, R6, R28 ;  /* 0x0000000619197223 */ /* 0x010fc8000000001c */
[----:B-1----:R-:W-:Y:S02]  /*06a0*/  FFMA R27, R8, R7, R25 ;  /* 0x00000007081b7223 */ /* 0x002fe40000000019 */
[----:B------:R-:W-:Y:S04]  /*06b0*/  LDS R25, [R17+0xe00] ;  /* 0x000e000011197984 */ /* 0x000fe80000000800 */
[----:B------:R-:W1:Y:S04]  /*06c0*/  LDS.128 R4, [R19+0x70] ;  /* 0x0000700013047984 */ /* 0x000e680000000c00 */
[----:B------:R-:W3:Y:S01]  /*06d0*/  LDS R8, [R17+0xe80] ;  /* 0x000e800011087984 */ /* 0x000ee20000000800 */
[----:B--2---:R-:W-:-:S03]  /*06e0*/  FFMA R9, R12, R9, R27 ;  /* 0x000000090c097223 */ /* 0x004fc6000000001b */
[----:B------:R-:W2:Y:S01]  /*06f0*/  LDS R12, [R17+0xf80] ;  /* 0x000f8000110c7984 */ /* 0x000ea20000000800 */
[----:B-----5:R-:W-:Y:S01]  /*0700*/  FFMA R10, R10, R13, R9 ;  /* 0x0000000d0a0a7223 */ /* 0x020fe20000000009 */
[----:B------:R-:W-:Y:S01]  /*0710*/  I2FP.F32.U32 R9, R3 ;  /* 0x0000000300097245 */ /* 0x000fe20000201000 */
[----:B------:R-:W-:Y:S03]  /*0720*/  BAR.SYNC.DEFER_BLOCKING 0x0 ;  /* 0x0000000000007b1d */ /* 0x000fe60000010000 */
[----:B------:R-:W-:Y:S01]  /*0730*/  FSETP.GT.AND P0, PT, R20, R9, PT ;  /* 0x000000091400720b */ /* 0x000fe20003f04000 */
[----:B0-----:R-:W-:-:S04]  /*0740*/  FFMA R11, R11, R14, R10 ;  /* 0x0000000e0b0b7223 */ /* 0x001fc8000000000a */
[----:B------:R-:W-:-:S04]  /*0750*/  FFMA R11, R24, R15, R11 ;  /* 0x0000000f180b7223 */ /* 0x000fc8000000000b */
[----:B-1----:R-:W-:-:S04]  /*0760*/  FFMA R11, R4, R25, R11 ;  /* 0x00000019040b7223 */ /* 0x002fc8000000000b */
[----:B---3--:R-:W-:-:S04]  /*0770*/  FFMA R8, R8, R5, R11 ;  /* 0x0000000508087223 */ /* 0x008fc8000000000b */
[----:B------:R-:W-:-:S04]  /*0780*/  FFMA R23, R23, R6, R8 ;  /* 0x0000000617177223 */ /* 0x000fc80000000008 */
[----:B--2---:R-:W-:Y:S01]  /*0790*/  FFMA R7, R12, R7, R23 ;  /* 0x000000070c077223 */ /* 0x004fe20000000017 */
[----:B------:R-:W-:Y:S06]  /*07a0*/  @P0 BRA `(.L_x_1) ;  /* 0xfffffff800880947 */ /* 0x000fec000383ffff */
.L_x_0:
[----:B------:R-:W0:Y:S02]  /*07b0*/  LDCU.64 UR4, c[0x0][0x398] ;  /* 0x00007300ff0477ac */ /* 0x000e240008000a00 */
[----:B0-----:R-:W-:-:S04]  /*07c0*/  ISETP.GE.AND P0, PT, R21, UR4, PT ;  /* 0x0000000415007c0c */ /* 0x001fc8000bf06270 */
[----:B------:R-:W-:-:S13]  /*07d0*/  ISETP.GE.OR P0, PT, R22, UR5, P0 ;  /* 0x0000000516007c0c */ /* 0x000fda0008706670 */
[----:B------:R-:W-:Y:S05]  /*07e0*/  @P0 EXIT ;  /* 0x000000000000094d */ /* 0x000fea0003800000 */
[----:B------:R-:W0:Y:S01]  /*07f0*/  LDC.64 R2, c[0x0][0x390] ;  /* 0x0000e400ff027b82 */ /* 0x000e220000000a00 */
[----:B------:R-:W-:-:S04]  /*0800*/  IMAD R21, R22, UR4, R21 ;  /* 0x0000000416157c24 */ /* 0x000fc8000f8e0215 */
[----:B0-----:R-:W-:-:S05]  /*0810*/  IMAD.WIDE.U32 R2, R21, 0x4, R2 ;  /* 0x0000000415027825 */ /* 0x001fca00078e0002 */
[----:B------:R-:W-:Y:S01]  /*0820*/  STG.E desc[UR8][R2.64], R7 ;  /* 0x0000000702007986 */ /* 0x000fe2000c101908 */
[----:B------:R-:W-:Y:S05]  /*0830*/  EXIT ;  /* 0x000000000000794d */ /* 0x000fea0003800000 */
.L_x_2:
[----:B------:R-:W-:-:S00]  /*0840*/  BRA `(.L_x_2) ;  /* 0xfffffffc00fc7947 */ /* 0x000fc0000383ffff */
[----:B------:R-:W-:-:S00]  /*0850*/  NOP ;  /* 0x0000000000007918 */ /* 0x000fc00000000000 */
        /* <DEDUP_REMOVED lines=10> */
.L_x_8:


//--------------------- .text._Z15MatrixMulKernelPfS_S_iii --------------------------
	.section	.text._Z15MatrixMulKernelPfS_S_iii,"ax",@progbits
	.align	128
        .global         _Z15MatrixMulKernelPfS_S_iii
        .type           _Z15MatrixMulKernelPfS_S_iii,@function
        .size           _Z15MatrixMulKernelPfS_S_iii,(.L_x_9 - _Z15MatrixMulKernelPfS_S_iii)
        .other          _Z15MatrixMulKernelPfS_S_iii,@"STO_CUDA_ENTRY STV_DEFAULT"
_Z15MatrixMulKernelPfS_S_iii:
.text._Z15MatrixMulKernelPfS_S_iii:
[----:B------:R-:W-:Y:S01]  /*0000*/  LDC R1, c[0x0][0x37c] ;  /* 0x0000df00ff017b82 */ /* 0x000fe20000000800 */
[----:B------:R-:W0:Y:S07]  /*0010*/  S2R R5, SR_TID.Y ;  /* 0x0000000000057919 */ /* 0x000e2e0000002200 */
[----:B------:R-:W0:Y:S01]  /*0020*/  S2UR UR4, SR_CTAID.Y ;  /* 0x00000000000479c3 */ /* 0x000e220000002600 */
[----:B------:R-:W1:Y:S07]  /*0030*/  S2R R4, SR_TID.X ;  /* 0x0000000000047919 */ /* 0x000e6e0000002100 */
[----:B------:R-:W0:Y:S08]  /*0040*/  LDC R0, c[0x0][0x364] ;  /* 0x0000d900ff007b82 */ /* 0x000e300000000800 */
[----:B------:R-:W1:Y:S08]  /*0050*/  S2UR UR5, SR_CTAID.X ;  /* 0x00000000000579c3 */ /* 0x000e700000002500 */
[----:B------:R-:W1:Y:S08]  /*0060*/  LDC R19, c[0x0][0x360] ;  /* 0x0000d800ff137b82 */ /* 0x000e700000000800 */
[----:B------:R-:W2:Y:S01]  /*0070*/  LDC.64 R2, c[0x0][0x398] ;  /* 0x0000e600ff027b82 */ /* 0x000ea20000000a00 */
[----:B0-----:R-:W-:-:S02]  /*0080*/  IMAD R0, R0, UR4, R5 ;  /* 0x0000000400007c24 */ /* 0x001fc4000f8e0205 */
[----:B-1----:R-:W-:-:S03]  /*0090*/  IMAD R19, R19, UR5, R4 ;  /* 0x0000000513137c24 */ /* 0x002fc6000f8e0204 */
[----:B--2---:R-:W-:-:S04]  /*00a0*/  ISETP.GE.AND P0, PT, R0, R3, PT ;  /* 0x000000030000720c */ /* 0x004fc80003f06270 */
[----:B------:R-:W-:-:S13]  /*00b0*/  ISETP.GE.OR P0, PT, R19, R2, P0 ;  /* 0x000000021300720c */ /* 0x000fda0000706670 */
[----:B------:R-:W-:Y:S05]  /*00c0*/  @P0 EXIT ;  /* 0x000000000000094d */ /* 0x000fea0003800000 */
[----:B------:R-:W0:Y:S01]  /*00d0*/  LDC R3, c[0x0][0x3a0] ;  /* 0x0000e800ff037b82 */ /* 0x000e220000000800 */
[----:B------:R-:W1:Y:S01]  /*00e0*/  LDCU.64 UR4, c[0x0][0x358] ;  /* 0x00006b00ff0477ac */ /* 0x000e620008000a00 */
[----:B------:R-:W-:Y:S01]  /*00f0*/  HFMA2 R24, -RZ, RZ, 0, 0 ;  /* 0x00000000ff187431 */ /* 0x000fe200000001ff */
[----:B0-----:R-:W-:-:S13]  /*0100*/  ISETP.GE.AND P0, PT, R3, 0x1, PT ;  /* 0x000000010300780c */ /* 0x001fda0003f06270 */
[----:B-1----:R-:W-:Y:S05]  /*0110*/  @!P0 BRA `(.L_x_3) ;  /* 0x0000000400e08947 */ /* 0x002fea0003800000 */
[C---:B------:R-:W-:Y:S01]  /*0120*/  ISETP.GE.U32.AND P1, PT, R3.reuse, 0x8, PT ;  /* 0x000000080300780c */ /* 0x040fe20003f26070 */
[----:B------:R-:W-:Y:S01]  /*0130*/  IMAD R18, R0, R3, RZ ;  /* 0x0000000300127224 */ /* 0x000fe200078e02ff */
[----:B------:R-:W-:Y:S02]  /*0140*/  LOP3.LUT R27, R3, 0x7, RZ, 0xc0, !PT ;  /* 0x00000007031b7812 */ /* 0x000fe400078ec0ff */
[----:B------:R-:W-:Y:S02]  /*0150*/  MOV R24, RZ ;  /* 0x000000ff00187202 */ /* 0x000fe40000000f00 */
[----:B------:R-:W-:Y:S02]  /*0160*/  ISETP.NE.AND P0, PT, R27, RZ, PT ;  /* 0x000000ff1b00720c */ /* 0x000fe40003f05270 */
[----:B------:R-:W-:-:S05]  /*0170*/  MOV R23, RZ ;  /* 0x000000ff00177202 */ /* 0x000fca0000000f00 */
[----:B------:R-:W-:Y:S06]  /*0180*/  @!P1 BRA `(.L_x_4) ;  /* 0x0000000000c49947 */ /* 0x000fec0003800000 */
[----:B------:R-:W0:Y:S01]  /*0190*/  LDC.64 R4, c[0x0][0x380] ;  /* 0x0000e000ff047b82 */ /* 0x000e220000000a00 */
[----:B------:R-:W-:Y:S02]  /*01a0*/  LOP3.LUT R23, R3, 0x7ffffff8, RZ, 0xc0, !PT ;  /* 0x7ffffff803177812 */ /* 0x000fe400078ec0ff */
[----:B------:R-:W-:Y:S02]  /*01b0*/  MOV R24, RZ ;  /* 0x000000ff00187202 */ /* 0x000fe40000000f00 */
[----:B------:R-:W-:Y:S02]  /*01c0*/  MOV R21, R19 ;  /* 0x0000001300157202 */ /* 0x000fe40000000f00 */
[----:B------:R-:W-:Y:S01]  /*01d0*/  IADD3 R20, PT, PT, -R23, RZ, RZ ;  /* 0x000000ff17147210 */ /* 0x000fe20007ffe1ff */
[----:B0-----:R-:W-:-:S03]  /*01e0*/  IMAD.WIDE.U32 R4, R18, 0x4, R4 ;  /* 0x0000000412047825 */ /* 0x001fc600078e0004 */
[----:B------:R-:W-:-:S04]  /*01f0*/  IADD3 R6, P1, PT, R4, 0x10, RZ ;  /* 0x0000001004067810 */ /* 0x000fc80007f3e0ff */
[----:B------:R-:W-:-:S09]  /*0200*/  IADD3.X R7, PT, PT, RZ, R5, RZ, P1, !PT ;  /* 0x00000005ff077210 */ /* 0x000fd20000ffe4ff */
.L_x_5:
[----:B------:R-:W0:Y:S01]  /*0210*/  LDC.64 R16, c[0x0][0x388] ;  /* 0x0000e200ff107b82 */ /* 0x000e220000000a00 */
[----:B------:R-:W-:Y:S02]  /*0220*/  MOV R4, R6 ;  /* 0x0000000600047202 */ /* 0x000fe40000000f00 */
[----:B------:R-:W-:-:S05]  /*0230*/  MOV R5, R7 ;  /* 0x0000000700057202 */ /* 0x000fca0000000f00 */
[----:B------:R-:W2:Y:S04]  /*0240*/  LDG.E R25, desc[UR4][R4.64+-0x10] ;  /* 0xfffff00404197981 */ /* 0x000ea8000c1e1900 */
[----:B------:R-:W3:Y:S04]  /*0250*/  LDG.E R22, desc[UR4][R4.64+-0xc] ;  /* 0xfffff40404167981 */ /* 0x000ee8000c1e1900 */
[----:B------:R-:W4:Y:S04]  /*0260*/  LDG.E R29, desc[UR4][R4.64+-0x8] ;  /* 0xfffff804041d7981 */ /* 0x000f28000c1e1900 */
[----:B------:R-:W5:Y:S01]  /*0270*/  LDG.E R28, desc[UR4][R4.64+-0x4] ;  /* 0xfffffc04041c7981 */ /* 0x000f62000c1e1900 */
[----:B0-----:R-:W-:-:S05]  /*0280*/  IMAD.WIDE R16, R21, 0x4, R16 ;  /* 0x0000000415107825 */ /* 0x001fca00078e0210 */
[----:B------:R0:W2:Y:S01]  /*0290*/  LDG.E R26, desc[UR4][R16.64] ;  /* 0x00000004101a7981 */ /* 0x0000a2000c1e1900 */
[----:B------:R-:W-:-:S04]  /*02a0*/  IMAD.WIDE R14, R2, 0x4, R16 ;  /* 0x00000004020e7825 */ /* 0x000fc800078e0210 */
[C---:B------:R-:W-:Y:S02]  /*02b0*/  IMAD.WIDE R6, R2.reuse, 0x4, R14 ;  /* 0x0000000402067825 */ /* 0x040fe400078e020e */
[----:B------:R-:W3:Y:S02]  /*02c0*/  LDG.E R15, desc[UR4][R14.64] ;  /* 0x000000040e0f7981 */ /* 0x000ee4000c1e1900 */
[C---:B------:R-:W-:Y:S02]  /*02d0*/  IMAD.WIDE R10, R2.reuse, 0x4, R6 ;  /* 0x00000004020a7825 */ /* 0x040fe400078e0206 */
[----:B------:R-:W4:Y:S02]  /*02e0*/  LDG.E R6, desc[UR4][R6.64] ;  /* 0x0000000406067981 */ /* 0x000f24000c1e1900 */
[C---:B------:R-:W-:Y:S02]  /*02f0*/  IMAD.WIDE R8, R2.reuse, 0x4, R10 ;  /* 0x0000000402087825 */ /* 0x040fe400078e020a */
[----:B------:R-:W5:Y:S02]  /*0300*/  LDG.E R10, desc[UR4][R10.64] ;  /* 0x000000040a0a7981 */ /* 0x000f64000c1e1900 */
[----:B------:R-:W-:-:S02]  /*0310*/  IMAD.WIDE R12, R2, 0x4, R8 ;  /* 0x00000004020c7825 */ /* 0x000fc400078e0208 */
[----:B------:R-:W5:Y:S04]  /*0320*/  LDG.E R7, desc[UR4][R4.64] ;  /* 0x0000000404077981 */ /* 0x000f68000c1e1900 */
[----:B------:R-:W5:Y:S01]  /*0330*/  LDG.E R8, desc[UR4][R8.64] ;  /* 0x0000000408087981 */ /* 0x000f62000c1e1900 */
[----:B0-----:R-:W-:-:S03]  /*0340*/  IMAD.WIDE R16, R2, 0x4, R12 ;  /* 0x0000000402107825 */ /* 0x001fc600078e020c */
[----:B------:R-:W5:Y:S04]  /*0350*/  LDG.E R12, desc[UR4][R12.64] ;  /* 0x000000040c0c7981 */ /* 0x000f68000c1e1900 */
[----:B------:R-:W5:Y:S04]  /*0360*/  LDG.E R14, desc[UR4][R16.64] ;  /* 0x00000004100e7981 */ /* 0x000f68000c1e1900 */
[----:B------:R-:W5:Y:S04]  /*0370*/  LDG.E R9, desc[UR4][R4.64+0x4] ;  /* 0x0000040404097981 */ /* 0x000f68000c1e1900 */
[----:B------:R-:W5:Y:S04]  /*0380*/  LDG.E R13, desc[UR4][R4.64+0x8] ;  /* 0x00000804040d7981 */ /* 0x000f68000c1e1900 */
[----:B------:R-:W5:Y:S01]  /*0390*/  LDG.E R11, desc[UR4][R4.64+0xc] ;  /* 0x00000c04040b7981 */ /* 0x000f62000c1e1900 */
[----:B--2---:R-:W-:Y:S01]  /*03a0*/  FFMA R26, R25, R26, R24 ;  /* 0x0000001a191a7223 */ /* 0x004fe20000000018 */
[----:B------:R-:W-:-:S06]  /*03b0*/  IMAD.WIDE R24, R2, 0x4, R16 ;  /* 0x0000000402187825 */ /* 0x000fcc00078e0210 */
[----:B------:R-:W2:Y:S01]  /*03c0*/  LDG.E R24, desc[UR4][R24.64] ;  /* 0x0000000418187981 */ /* 0x000ea2000c1e1900 */
[----:B---3--:R-:W-:Y:S01]  /*03d0*/  FFMA R22, R22, R15, R26 ;  /* 0x0000000f16167223 */ /* 0x008fe2000000001a */
[----:B------:R-:W-:-:S03]  /*03e0*/  IADD3 R20, PT, PT, R20, 0x8, RZ ;  /* 0x0000000814147810 */ /* 0x000fc60007ffe0ff */
[----:B----4-:R-:W-:Y:S01]  /*03f0*/  FFMA R29, R29, R6, R22 ;  /* 0x000000061d1d7223 */ /* 0x010fe20000000016 */
[----:B------:R-:W-:-:S03]  /*0400*/  ISETP.NE.AND P1, PT, R20, RZ, PT ;  /* 0x000000ff1400720c */ /* 0x000fc60003f25270 */
[----:B-----5:R-:W-:Y:S01]  /*0410*/  FFMA R10, R28, R10, R29 ;  /* 0x0000000a1c0a7223 */ /* 0x020fe2000000001d */
[----:B------:R-:W-:-:S03]  /*0420*/  IADD3 R6, P2, PT, R4, 0x20, RZ ;  /* 0x0000002004067810 */ /* 0x000fc60007f5e0ff */
[----:B------:R-:W-:Y:S01]  /*0430*/  FFMA R8, R7, R8, R10 ;  /* 0x0000000807087223 */ /* 0x000fe2000000000a */
[----:B------:R-:W-:Y:S02]  /*0440*/  IADD3.X R7, PT, PT, RZ, R5, RZ, P2, !PT ;  /* 0x00000005ff077210 */ /* 0x000fe400017fe4ff */
[----:B------:R-:W-:Y:S01]  /*0450*/  LEA R21, R2, R21, 0x3 ;  /* 0x0000001502157211 */ /* 0x000fe200078e18ff */
[----:B------:R-:W-:-:S04]  /*0460*/  FFMA R8, R9, R12, R8 ;  /* 0x0000000c09087223 */ /* 0x000fc80000000008 */
[----:B------:R-:W-:-:S04]  /*0470*/  FFMA R8, R13, R14, R8 ;  /* 0x0000000e0d087223 */ /* 0x000fc80000000008 */
[----:B--2---:R-:W-:Y:S01]  /*0480*/  FFMA R24, R11, R24, R8 ;  /* 0x000000180b187223 */ /* 0x004fe20000000008 */
[----:B------:R-:W-:Y:S06]  /*0490*/  @P1 BRA `(.L_x_5) ;  /* 0xfffffffc005c1947 */ /* 0x000fec000383ffff */
.L_x_4:
[----:B------:R-:W-:Y:S05]  /*04a0*/  @!P0 BRA `(.L_x_3) ;  /* 0x0000000000fc8947 */ /* 0x000fea0003800000 */
[----:B------:R-:W-:Y:S02]  /*04b0*/  ISETP.GE.U32.AND P1, PT, R27, 0x4, PT ;  /* 0x000000041b00780c */ /* 0x000fe40003f26070 */
[----:B------:R-:W-:-:S04]  /*04c0*/  LOP3.LUT R16, R3, 0x3, RZ, 0xc0, !PT ;  /* 0x0000000303107812 */ /* 0x000fc800078ec0ff */
[----:B------:R-:W-:-:S07]  /*04d0*/  ISETP.NE.AND P0, PT, R16, RZ, PT ;  /* 0x000000ff1000720c */ /* 0x000fce0003f05270 */
[----:B------:R-:W-:Y:S06]  /*04e0*/  @!P1 BRA `(.L_x_6) ;  /* 0x00000000006c9947 */ /* 0x000fec0003800000 */
[----:B------:R-:W0:Y:S01]  /*04f0*/  LDC.64 R6, c[0x0][0x388] ;  /* 0x0000e200ff067b82 */ /* 0x000e220000000a00 */
[----:B------:R-:W1:Y:S01]  /*0500*/  LDCU.64 UR6, c[0x0][0x380] ;  /* 0x00007000ff0677ac */ /* 0x000e620008000a00 */
[----:B------:R-:W-:Y:S01]  /*0510*/  IMAD R9, R23, R2, R19 ;  /* 0x0000000217097224 */ /* 0x000fe200078e0213 */
[CC--:B------:R-:W-:Y:S02]  /*0520*/  IADD3 R5, PT, PT, R18.reuse, R23.reuse, RZ ;  /* 0x0000001712057210 */ /* 0x0c0fe40007ffe0ff */
[----:B------:R-:W-:-:S03]  /*0530*/  IADD3 R10, P1, PT, R18, R23, RZ ;  /* 0x00000017120a7210 */ /* 0x000fc60007f3e0ff */
[----:B------:R-:W2:Y:S01]  /*0540*/  LDC.64 R14, c[0x0][0x380] ;  /* 0x0000e000ff0e7b82 */ /* 0x000ea20000000a00 */
[----:B0-----:R-:W-:-:S04]  /*0550*/  IMAD.WIDE R6, R9, 0x4, R6 ;  /* 0x0000000409067825 */ /* 0x001fc800078e0206 */
[----:B------:R-:W-:Y:S02]  /*0560*/  IMAD.WIDE R8, R2, 0x4, R6 ;  /* 0x0000000402087825 */ /* 0x000fe400078e0206 */
[----:B------:R-:W3:Y:S02]  /*0570*/  LDG.E R6, desc[UR4][R6.64] ;  /* 0x0000000406067981 */ /* 0x000ee4000c1e1900 */
[----:B--2---:R-:W-:Y:S01]  /*0580*/  IMAD.WIDE.U32 R14, R5, 0x4, R14 ;  /* 0x00000004050e7825 */ /* 0x004fe200078e000e */
[----:B------:R-:W-:Y:S02]  /*0590*/  IADD3.X R5, PT, PT, RZ, RZ, RZ, P1, !PT ;  /* 0x000000ffff057210 */ /* 0x000fe40000ffe4ff */
[----:B-1----:R-:W-:-:S03]  /*05a0*/  LEA R4, P1, R10, UR6, 0x2 ;  /* 0x000000060a047c11 */ /* 0x002fc6000f8210ff */
[----:B------:R-:W3:Y:S01]  /*05b0*/  LDG.E R15, desc[UR4][R14.64] ;  /* 0x000000040e0f7981 */ /* 0x000ee2000c1e1900 */
[----:B------:R-:W-:Y:S01]  /*05c0*/  LEA.HI.X R5, R10, UR7, R5, 0x2, P1 ;  /* 0x000000070a057c11 */ /* 0x000fe200088f1405 */
[C---:B------:R-:W-:Y:S02]  /*05d0*/  IMAD.WIDE R10, R2.reuse, 0x4, R8 ;  /* 0x00000004020a7825 */ /* 0x040fe400078e0208 */
[----:B------:R-:W2:Y:S04]  /*05e0*/  LDG.E R8, desc[UR4][R8.64] ;  /* 0x0000000408087981 */ /* 0x000ea8000c1e1900 */
[----:B------:R-:W2:Y:S01]  /*05f0*/  LDG.E R17, desc[UR4][R4.64+0x4] ;  /* 0x0000040404117981 */ /* 0x000ea2000c1e1900 */
[----:B------:R-:W-:-:S03]  /*0600*/  IMAD.WIDE R12, R2, 0x4, R10 ;  /* 0x00000004020c7825 */ /* 0x000fc600078e020a */
[----:B------:R-:W4:Y:S04]  /*0610*/  LDG.E R21, desc[UR4][R10.64] ;  /* 0x000000040a157981 */ /* 0x000f28000c1e1900 */
[----:B------:R-:W4:Y:S04]  /*0620*/  LDG.E R20, desc[UR4][R4.64+0x8] ;  /* 0x0000080404147981 */ /* 0x000f28000c1e1900 */
[----:B------:R-:W5:Y:S04]  /*0630*/  LDG.E R22, desc[UR4][R4.64+0xc] ;  /* 0x00000c0404167981 */ /* 0x000f68000c1e1900 */
[----:B------:R-:W5:Y:S01]  /*0640*/  LDG.E R12, desc[UR4][R12.64] ;  /* 0x000000040c0c7981 */ /* 0x000f62000c1e1900 */
[----:B------:R-:W-:Y:S01]  /*0650*/  IADD3 R23, PT, PT, R23, 0x4, RZ ;  /* 0x0000000417177810 */ /* 0x000fe20007ffe0ff */
[----:B---3--:R-:W-:-:S04]  /*0660*/  FFMA R24, R15, R6, R24 ;  /* 0x000000060f187223 */ /* 0x008fc80000000018 */
[----:B--2---:R-:W-:-:S04]  /*0670*/  FFMA R17, R17, R8, R24 ;  /* 0x0000000811117223 */ /* 0x004fc80000000018 */
[----:B----4-:R-:W-:-:S04]  /*0680*/  FFMA R17, R20, R21, R17 ;  /* 0x0000001514117223 */ /* 0x010fc80000000011 */
[----:B-----5:R-:W-:-:S07]  /*0690*/  FFMA R24, R22, R12, R17 ;  /* 0x0000000c16187223 */ /* 0x020fce0000000011 */
.L_x_6:
[----:B------:R-:W-:Y:S05]  /*06a0*/  @!P0 BRA `(.L_x_3) ;  /* 0x00000000007c8947 */ /* 0x000fea0003800000 */
[----:B------:R-:W-:Y:S01]  /*06b0*/  ISETP.NE.AND P1, PT, R16, 0x1, PT ;  /* 0x000000011000780c */ /* 0x000fe20003f25270 */
[----:B------:R-:W0:Y:S01]  /*06c0*/  LDC.64 R12, c[0x0][0x380] ;  /* 0x0000e000ff0c7b82 */ /* 0x000e220000000a00 */
[----:B------:R-:W-:-:S04]  /*06d0*/  LOP3.LUT R3, R3, 0x1, RZ, 0xc0, !PT ;  /* 0x0000000103037812 */ /* 0x000fc800078ec0ff */
[----:B------:R-:W-:-:S03]  /*06e0*/  ISETP.NE.U32.AND P0, PT, R3, 0x1, PT ;  /* 0x000000010300780c */ /* 0x000fc60003f05070 */
[----:B------:R-:W1:Y:S04]  /*06f0*/  LDC.64 R10, c[0x0][0x388] ;  /* 0x0000e200ff0a7b82 */ /* 0x000e680000000a00 */
[CC--:B------:R-:W-:Y:S01]  /*0700*/  @P1 IADD3 R15, PT, PT, R18.reuse, R23.reuse, RZ ;  /* 0x00000017120f1210 */ /* 0x0c0fe20007ffe0ff */
[C---:B------:R-:W-:Y:S01]  /*0710*/  @P1 IMAD R3, R23.reuse, R2, R19 ;  /* 0x0000000217031224 */ /* 0x040fe200078e0213 */
[----:B------:R-:W-:Y:S02]  /*0720*/  @P1 IADD3 R14, P2, PT, R18, R23, RZ ;  /* 0x00000017120e1210 */ /* 0x000fe40007f5e0ff */
[----:B------:R-:W2:Y:S01]  /*0730*/  @P1 LDC.64 R4, c[0x0][0x380] ;  /* 0x0000e000ff041b82 */ /* 0x000ea20000000a00 */
[----:B------:R-:W-:-:S07]  /*0740*/  @P1 IADD3 R23, PT, PT, R23, 0x2, RZ ;  /* 0x0000000217171810 */ /* 0x000fce0007ffe0ff */
[----:B------:R-:W3:Y:S01]  /*0750*/  LDC.64 R6, c[0x0][0x380] ;  /* 0x0000e000ff067b82 */ /* 0x000ee20000000a00 */
[----:B0-----:R-:W-:Y:S01]  /*0760*/  @P1 IMAD.WIDE.U32 R12, R15, 0x4, R12 ;  /* 0x000000040f0c1825 */ /* 0x001fe200078e000c */
[----:B------:R-:W-:-:S05]  /*0770*/  @P1 IADD3.X R15, PT, PT, RZ, RZ, RZ, P2, !PT ;  /* 0x000000ffff0f1210 */ /* 0x000fca00017fe4ff */
[----:B------:R-:W4:Y:S01]  /*0780*/  @P1 LDG.E R13, desc[UR4][R12.64] ;  /* 0x000000040c0d1981 */ /* 0x000f22000c1e1900 */
[----:B------:R-:W0:Y:S01]  /*0790*/  LDC.64 R8, c[0x0][0x388] ;  /* 0x0000e200ff087b82 */ /* 0x000e220000000a00 */
[----:B-1----:R-:W-:Y:S01]  /*07a0*/  @P1 IMAD.WIDE R10, R3, 0x4, R10 ;  /* 0x00000004030a1825 */ /* 0x002fe200078e020a */
[----:B------:R-:W-:Y:S02]  /*07b0*/  @!P0 IADD3 R3, PT, PT, R18, R23, RZ ;  /* 0x0000001712038210 */ /* 0x000fe40007ffe0ff */
[C---:B--2---:R-:W-:Y:S01]  /*07c0*/  @P1 LEA R4, P2, R14.reuse, R4, 0x2 ;  /* 0x000000040e041211 */ /* 0x044fe200078410ff */
[----:B------:R-:W-:Y:S01]  /*07d0*/  @!P0 IMAD R23, R23, R2, R19 ;  /* 0x0000000217178224 */ /* 0x000fe200078e0213 */
[----:B------:R-:W4:Y:S02]  /*07e0*/  @P1 LDG.E R16, desc[UR4][R10.64] ;  /* 0x000000040a101981 */ /* 0x000f24000c1e1900 */
[----:B------:R-:W-:Y:S01]  /*07f0*/  @P1 LEA.HI.X R5, R14, R5, R15, 0x2, P2 ;  /* 0x000000050e051211 */ /* 0x000fe200010f140f */
[----:B------:R-:W-:-:S04]  /*0800*/  @P1 IMAD.WIDE R14, R2, 0x4, R10 ;  /* 0x00000004020e1825 */ /* 0x000fc800078e020a */
[----:B---3--:R-:W-:Y:S01]  /*0810*/  @!P0 IMAD.WIDE.U32 R6, R3, 0x4, R6 ;  /* 0x0000000403068825 */ /* 0x008fe200078e0006 */
[----:B------:R-:W2:Y:S04]  /*0820*/  @P1 LDG.E R4, desc[UR4][R4.64+0x4] ;  /* 0x0000040404041981 */ /* 0x000ea8000c1e1900 */
[----:B------:R-:W2:Y:S01]  /*0830*/  @P1 LDG.E R14, desc[UR4][R14.64] ;  /* 0x000000040e0e1981 */ /* 0x000ea2000c1e1900 */
[----:B0-----:R-:W-:-:S03]  /*0840*/  @!P0 IMAD.WIDE R8, R23, 0x4, R8 ;  /* 0x0000000417088825 */ /* 0x001fc600078e0208 */
[----:B------:R-:W3:Y:S04]  /*0850*/  @!P0 LDG.E R7, desc[UR4][R6.64] ;  /* 0x0000000406078981 */ /* 0x000ee8000c1e1900 */
[----:B------:R-:W3:Y:S01]  /*0860*/  @!P0 LDG.E R8, desc[UR4][R8.64] ;  /* 0x0000000408088981 */ /* 0x000ee2000c1e1900 */
[----:B----4-:R-:W-:-:S04]  /*0870*/  @P1 FFMA R13, R13, R16, R24 ;  /* 0x000000100d0d1223 */ /* 0x010fc80000000018 */
[----:B--2---:R-:W-:-:S04]  /*0880*/  @P1 FFMA R24, R4, R14, R13 ;  /* 0x0000000e04181223 */ /* 0x004fc8000000000d */
[----:B---3--:R-:W-:-:S07]  /*0890*/  @!P0 FFMA R24, R7, R8, R24 ;  /* 0x0000000807188223 */ /* 0x008fce0000000018 */
.L_x_3:
[----:B------:R-:W0:Y:S01]  /*08a0*/  LDC.64 R4, c[0x0][0x390] ;  /* 0x0000e400ff047b82 */ /* 0x000e220000000a00 */
[----:B------:R-:W-:-:S04]  /*08b0*/  IMAD R3, R0, R2, R19 ;  /* 0x0000000200037224 */ /* 0x000fc800078e0213 */
[----:B0-----:R-:W-:-:S05]  /*08c0*/  IMAD.WIDE R2, R3, 0x4, R4 ;  /* 0x0000000403027825 */ /* 0x001fca00078e0204 */
[----:B------:R-:W-:Y:S01]  /*08d0*/  STG.E desc[UR4][R2.64], R24 ;  /* 0x0000001802007986 */ /* 0x000fe2000c101904 */
[----:B------:R-:W-:Y:S05]  /*08e0*/  EXIT ;  /* 0x000000000000794d */ /* 0x000fea0003800000 */
.L_x_7:
        /* <DEDUP_REMOVED lines=9> */
.L_x_9:


//--------------------- .nv.shared._Z22MatrixMulKernel_SharedILi32EEvPfS0_S0_iii --------------------------
	.section	.nv.shared._Z22MatrixMulKernel_SharedILi32EEvPfS0_S0_iii,"aw",@nobits
	.sectionflags	@""
	.align	4
.nv.shared._Z22MatrixMulKernel_SharedILi32EEvPfS0_S0_iii:
	.zero		9216


//--------------------- .nv.shared.reserved.0     --------------------------
	.section	.nv.shared.reserved.0,"aw",@nobits
	.weak		__nv_reservedSMEM_offset_0_alias
	.size		__nv_reservedSMEM_offset_0_alias, 0, 64
	.other		__nv_reservedSMEM_offset_0_alias,@"STO_CUDA_RESERVED_SHARED STV_DEFAULT"
__nv_reservedSMEM_offset_0_alias:
	.zero		0
	.zero		64


//--------------------- .nv.constant0._Z22MatrixMulKernel_SharedILi32EEvPfS0_S0_iii --------------------------
	.section	.nv.constant0._Z22MatrixMulKernel_SharedILi32EEvPfS0_S0_iii,"a",@progbits
	.sectionflags	@""
	.align	4
.nv.constant0._Z22MatrixMulKernel_SharedILi32EEvPfS0_S0_iii:
	.zero		932


//--------------------- .nv.constant0._Z15MatrixMulKernelPfS_S_iii --------------------------
	.section	.nv.constant0._Z15MatrixMulKernelPfS_S_iii,"a",@progbits
	.sectionflags	@""
	.align	4
.nv.constant0._Z15MatrixMulKernelPfS_S_iii:
	.zero		932


//--------------------- SYMBOLS --------------------------

	.type		.nv.reservedSmem.offset0,@object
	.size		.nv.reservedSmem.offset0,0x4
	.type		.nv.reservedSmem.cap,@object
	.size		.nv.reservedSmem.cap,0x4
